	.headerflags	@"EF_CUDA_TEXMODE_UNIFIED EF_CUDA_64BIT_ADDRESS EF_CUDA_ACCELERATORS EF_CUDA_SM90 EF_CUDA_VIRTUAL_SM(EF_CUDA_SM90)"
	.elftype	@"ET_EXEC"


//--------------------- .nv.info                  --------------------------
	.section	.nv.info,"",@"SHT_CUDA_INFO"
	.align	4


	//----- nvinfo : EIATTR_REGCOUNT
	.align		4
        /*0000*/ 	.byte	0x04, 0x2f
        /*0002*/ 	.short	(.L_3 - .L_2)
	.align		4
.L_2:
        /*0004*/ 	.word	index@(triton_poi_fused__native_batch_norm_legit_no_training_relu_14)
        /*0008*/ 	.word	0x00000012


	//----- nvinfo : EIATTR_MIN_STACK_SIZE
	.align		4
.L_3:
        /*000c*/ 	.byte	0x04, 0x12
        /*000e*/ 	.short	(.L_5 - .L_4)
	.align		4
.L_4:
        /*0010*/ 	.word	index@(triton_poi_fused__native_batch_norm_legit_no_training_relu_14)
        /*0014*/ 	.word	0x00000000


	//----- nvinfo : EIATTR_FRAME_SIZE
	.align		4
.L_5:
        /*0018*/ 	.byte	0x04, 0x11
        /*001a*/ 	.short	(.L_7 - .L_6)
	.align		4
.L_6:
        /*001c*/ 	.word	index@(triton_poi_fused__native_batch_norm_legit_no_training_relu_14)
        /*0020*/ 	.word	0x00000000


	//----- nvinfo : EIATTR_MIN_STACK_SIZE
	.align		4
.L_7:
        /*0024*/ 	.byte	0x04, 0x12
        /*0026*/ 	.short	(.L_9 - .L_8)
	.align		4
.L_8:
        /*0028*/ 	.word	index@(triton_poi_fused__native_batch_norm_legit_no_training_relu_14)
        /*002c*/ 	.word	0x00000000
.L_9:


//--------------------- .nv.info.triton_poi_fused__native_batch_norm_legit_no_training_relu_14 --------------------------
	.section	.nv.info.triton_poi_fused__native_batch_norm_legit_no_training_relu_14,"",@"SHT_CUDA_INFO"
	.sectionflags	@""
	.align	4


	//----- nvinfo : EIATTR_CUDA_API_VERSION
	.align		4
        /*0000*/ 	.byte	0x04, 0x37
        /*0002*/ 	.short	(.L_11 - .L_10)
.L_10:
        /*0004*/ 	.word	0x0000007c


	//----- nvinfo : EIATTR_KPARAM_INFO
	.align		4
.L_11:
        /*0008*/ 	.byte	0x04, 0x17
        /*000a*/ 	.short	(.L_13 - .L_12)
.L_12:
        /*000c*/ 	.word	0x00000000
        /*0010*/ 	.short	0x0006
        /*0012*/ 	.short	0x0030
        /*0014*/ 	.byte	0x00, 0xf0, 0x11, 0x00


	//----- nvinfo : EIATTR_KPARAM_INFO
	.align		4
.L_13:
        /*0018*/ 	.byte	0x04, 0x17
        /*001a*/ 	.short	(.L_15 - .L_14)
.L_14:
        /*001c*/ 	.word	0x00000000
        /*0020*/ 	.short	0x0005
        /*0022*/ 	.short	0x0028
        /*0024*/ 	.byte	0x00, 0xf4, 0x21, 0x00


	//----- nvinfo : EIATTR_KPARAM_INFO
	.align		4
.L_15:
        /*0028*/ 	.byte	0x04, 0x17
        /*002a*/ 	.short	(.L_17 - .L_16)
.L_16:
        /*002c*/ 	.word	0x00000000
        /*0030*/ 	.short	0x0004
        /*0032*/ 	.short	0x0020
        /*0034*/ 	.byte	0x00, 0xf4, 0x21, 0x00


	//----- nvinfo : EIATTR_KPARAM_INFO
	.align		4
.L_17:
        /*0038*/ 	.byte	0x04, 0x17
        /*003a*/ 	.short	(.L_19 - .L_18)
.L_18:
        /*003c*/ 	.word	0x00000000
        /*0040*/ 	.short	0x0003
        /*0042*/ 	.short	0x0018
        /*0044*/ 	.byte	0x00, 0xf4, 0x21, 0x00


	//----- nvinfo : EIATTR_KPARAM_INFO
	.align		4
.L_19:
        /*0048*/ 	.byte	0x04, 0x17
        /*004a*/ 	.short	(.L_21 - .L_20)
.L_20:
        /*004c*/ 	.word	0x00000000
        /*0050*/ 	.short	0x0002
        /*0052*/ 	.short	0x0010
        /*0054*/ 	.byte	0x00, 0xf4, 0x21, 0x00


	//----- nvinfo : EIATTR_KPARAM_INFO
	.align		4
.L_21:
        /*0058*/ 	.byte	0x04, 0x17
        /*005a*/ 	.short	(.L_23 - .L_22)
.L_22:
        /*005c*/ 	.word	0x00000000
        /*0060*/ 	.short	0x0001
        /*0062*/ 	.short	0x0008
        /*0064*/ 	.byte	0x00, 0xf4, 0x21, 0x00


	//----- nvinfo : EIATTR_KPARAM_INFO
	.align		4
.L_23:
        /*0068*/ 	.byte	0x04, 0x17
        /*006a*/ 	.short	(.L_25 - .L_24)
.L_24:
        /*006c*/ 	.word	0x00000000
        /*0070*/ 	.short	0x0000
        /*0072*/ 	.short	0x0000
        /*0074*/ 	.byte	0x00, 0xf4, 0x21, 0x00


	//----- nvinfo : EIATTR_SPARSE_MMA_MASK
	.align		4
.L_25:
        /*0078*/ 	.byte	0x03, 0x50
        /*007a*/ 	.short	0x0000


	//----- nvinfo : EIATTR_MAXREG_COUNT
	.align		4
        /*007c*/ 	.byte	0x03, 0x1b
        /*007e*/ 	.short	0x00ff


	//----- nvinfo : EIATTR_EXIT_INSTR_OFFSETS
	.align		4
        /*0080*/ 	.byte	0x04, 0x1c
        /*0082*/ 	.short	(.L_27 - .L_26)


	//   ....[0]....
.L_26:
        /*0084*/ 	.word	0x000003d0


	//----- nvinfo : EIATTR_REQNTID
	.align		4
.L_27:
        /*0088*/ 	.byte	0x04, 0x10
        /*008a*/ 	.short	(.L_29 - .L_28)
.L_28:
        /*008c*/ 	.word	0x00000100
        /*0090*/ 	.word	0x00000001
        /*0094*/ 	.word	0x00000001


	//----- nvinfo : EIATTR_CBANK_PARAM_SIZE
	.align		4
.L_29:
        /*0098*/ 	.byte	0x03, 0x19
        /*009a*/ 	.short	0x0034


	//----- nvinfo : EIATTR_PARAM_CBANK
	.align		4
        /*009c*/ 	.byte	0x04, 0x0a
        /*009e*/ 	.short	(.L_31 - .L_30)
	.align		4
.L_30:
        /*00a0*/ 	.word	index@(.nv.constant0.triton_poi_fused__native_batch_norm_legit_no_training_relu_14)
        /*00a4*/ 	.short	0x0210
        /*00a6*/ 	.short	0x0034


	//----- nvinfo : EIATTR_SW_WAR
	.align		4
.L_31:
        /*00a8*/ 	.byte	0x04, 0x36
        /*00aa*/ 	.short	(.L_33 - .L_32)
.L_32:
        /*00ac*/ 	.word	0x00000008
.L_33:


//--------------------- .nv.callgraph             --------------------------
	.section	.nv.callgraph,"",@"SHT_CUDA_CALLGRAPH"
	.align	4
	.sectionentsize	8
	.align		4
        /*0000*/ 	.word	0x00000000
	.align		4
        /*0004*/ 	.word	0xffffffff
	.align		4
        /*0008*/ 	.word	0x00000000
	.align		4
        /*000c*/ 	.word	0xfffffffe
	.align		4
        /*0010*/ 	.word	0x00000000
	.align		4
        /*0014*/ 	.word	0xfffffffd
	.align		4
        /*0018*/ 	.word	0x00000000
	.align		4
        /*001c*/ 	.word	0xfffffffc


//--------------------- .nv.constant4             --------------------------
	.section	.nv.constant4,"a",@progbits
	.align	8
	.align		8
.nv.constant4:
        /*0000*/ 	.dword	_$_str
	.align		8
        /*0008*/ 	.dword	_$_str_$_2


//--------------------- .text.triton_poi_fused__native_batch_norm_legit_no_training_relu_14 --------------------------
	.section	.text.triton_poi_fused__native_batch_norm_legit_no_training_relu_14,"ax",@progbits
	.align	128
        .global         triton_poi_fused__native_batch_norm_legit_no_training_relu_14
        .type           triton_poi_fused__native_batch_norm_legit_no_training_relu_14,@function
        .size           triton_poi_fused__native_batch_norm_legit_no_training_relu_14,(.L_x_1 - triton_poi_fused__native_batch_norm_legit_no_training_relu_14)
        .other          triton_poi_fused__native_batch_norm_legit_no_training_relu_14,@"STO_CUDA_ENTRY STV_DEFAULT"
triton_poi_fused__native_batch_norm_legit_no_training_relu_14:
.text.triton_poi_fused__native_batch_norm_legit_no_training_relu_14:
[----:B------:R-:W-:Y:S01]  /*0000*/  LDC R1, c[0x0][0x28] ;  /* 0x00000a00ff017b82 */ /* 0x000fe20000000800 */
[----:B------:R-:W1:Y:S07]  /*0010*/  S2R R0, SR_TID.X ;  /* 0x0000000000007919 */ /* 0x000e6e0000002100 */
[----:B------:R-:W2:Y:S01]  /*0020*/  LDC.64 R2, c[0x0][0x220] ;  /* 0x00008800ff027b82 */ /* 0x000ea20000000a00 */
[----:B------:R-:W-:Y:S01]  /*0030*/  ULDC.64 UR4, c[0x0][0x208] ;  /* 0x0000820000047ab9 */ /* 0x000fe20000000a00 */
[----:B------:R-:W3:Y:S06]  /*0040*/  S2R R7, SR_CTAID.X ;  /* 0x0000000000077919 */ /* 0x000eec0000002500 */
[----:B------:R-:W4:Y:S08]  /*0050*/  LDC.64 R8, c[0x0][0x228] ;  /* 0x00008a00ff087b82 */ /* 0x000f300000000a00 */
[----:B------:R-:W5:Y:S01]  /*0060*/  LDC.64 R10, c[0x0][0x230] ;  /* 0x00008c00ff0a7b82 */ /* 0x000f620000000a00 */
[----:B-1----:R-:W-:-:S02]  /*0070*/  SHF.L.U32 R0, R0, 0x1, RZ ;  /* 0x0000000100007819 */ /* 0x002fc400000006ff */
[----:B---3--:R-:W-:Y:S02]  /*0080*/  SHF.R.S32.HI R5, RZ, 0x16, R7 ;  /* 0x00000016ff057819 */ /* 0x008fe40000011407 */
[----:B------:R-:W-:Y:S02]  /*0090*/  LOP3.LUT R0, R0, 0x1fe, RZ, 0xc0, !PT ;  /* 0x000001fe00007812 */ /* 0x000fe400078ec0ff */
[----:B------:R-:W-:Y:S02]  /*00a0*/  SGXT R5, R5, 0x1 ;  /* 0x000000010505781a */ /* 0x000fe40000000200 */
[----:B------:R-:W-:Y:S02]  /*00b0*/  LEA R0, R7, R0, 0x9 ;  /* 0x0000000007007211 */ /* 0x000fe400078e48ff */
[----:B------:R-:W1:Y:S02]  /*00c0*/  LDC.64 R6, c[0x0][0x218] ;  /* 0x00008600ff067b82 */ /* 0x000e640000000a00 */
[----:B------:R-:W-:-:S04]  /*00d0*/  LEA.HI R5, R5, R0, RZ, 0x9 ;  /* 0x0000000005057211 */ /* 0x000fc800078f48ff */
[----:B------:R-:W-:-:S04]  /*00e0*/  LOP3.LUT R5, R5, 0xfffffe00, RZ, 0xc0, !PT ;  /* 0xfffffe0005057812 */ /* 0x000fc800078ec0ff */
[----:B------:R-:W-:Y:S02]  /*00f0*/  IADD3 R13, R0, -R5, RZ ;  /* 0x80000005000d7210 */ /* 0x000fe40007ffe0ff */
[----:B------:R-:W3:Y:S03]  /*0100*/  LDC.64 R4, c[0x0][0x210] ;  /* 0x00008400ff047b82 */ /* 0x000ee60000000a00 */
[----:B--2---:R-:W-:-:S06]  /*0110*/  IMAD.WIDE R2, R13, 0x4, R2 ;  /* 0x000000040d027825 */ /* 0x004fcc00078e0202 */
[----:B------:R-:W2:Y:S01]  /*0120*/  LDG.E.EL.64 R2, desc[UR4][R2.64] ;  /* 0x0000000402027981 */ /* 0x000ea2000c2e1b00 */
[----:B-1----:R-:W-:-:S04]  /*0130*/  IMAD.WIDE R6, R13, 0x4, R6 ;  /* 0x000000040d067825 */ /* 0x002fc800078e0206 */
[C---:B----4-:R-:W-:Y:S02]  /*0140*/  IMAD.WIDE R8, R13.reuse, 0x4, R8 ;  /* 0x000000040d087825 */ /* 0x050fe400078e0208 */
[----:B------:R-:W4:Y:S02]  /*0150*/  LDG.E.EL.64 R6, desc[UR4][R6.64] ;  /* 0x0000000406067981 */ /* 0x000f24000c2e1b00 */
[----:B-----5:R-:W-:Y:S02]  /*0160*/  IMAD.WIDE R10, R13, 0x4, R10 ;  /* 0x000000040d0a7825 */ /* 0x020fe400078e020a */
[----:B------:R-:W5:Y:S02]  /*0170*/  LDG.E.EL.64 R8, desc[UR4][R8.64] ;  /* 0x0000000408087981 */ /* 0x000f64000c2e1b00 */
[----:B---3--:R-:W-:Y:S02]  /*0180*/  IMAD.WIDE R4, R0, 0x4, R4 ;  /* 0x0000000400047825 */ /* 0x008fe400078e0204 */
[----:B------:R-:W5:Y:S04]  /*0190*/  LDG.E.EL.64 R10, desc[UR4][R10.64] ;  /* 0x000000040a0a7981 */ /* 0x000f68000c2e1b00 */
[----:B------:R-:W4:Y:S01]  /*01a0*/  LDG.E.64 R4, desc[UR4][R4.64] ;  /* 0x0000000404047981 */ /* 0x000f22000c1e1b00 */
[----:B------:R-:W-:Y:S01]  /*01b0*/  HFMA2.MMA R14, -RZ, RZ, 1.625, 0 ;  /* 0x3e800000ff0e7435 */ /* 0x000fe200000001ff */
[----:B--2---:R-:W-:Y:S01]  /*01c0*/  FADD R2, R2, 9.9999997473787516356e-06 ;  /* 0x3727c5ac02027421 */ /* 0x004fe20000000000 */
[----:B------:R-:W-:-:S03]  /*01d0*/  FADD R3, R3, 9.9999997473787516356e-06 ;  /* 0x3727c5ac03037421 */ /* 0x000fc60000000000 */
[----:B------:R-:W1:Y:S08]  /*01e0*/  MUFU.SQRT R12, R2 ;  /* 0x00000002000c7308 */ /* 0x000e700000002000 */
[----:B------:R2:W3:Y:S01]  /*01f0*/  MUFU.SQRT R13, R3 ;  /* 0x00000003000d7308 */ /* 0x0004e20000002000 */
[C---:B-1----:R-:W-:Y:S02]  /*0200*/  FSETP.GT.AND P0, PT, R12.reuse, 8.50705917302346158658e+37, PT ;  /* 0x7e8000000c00780b */ /* 0x042fe40003f04000 */
[----:B------:R-:W-:Y:S01]  /*0210*/  FSETP.GEU.AND P2, PT, R12, 1.175494350822287508e-38, PT ;  /* 0x008000000c00780b */ /* 0x000fe20003f4e000 */
[----:B--2---:R-:W1:Y:S01]  /*0220*/  LDC.64 R2, c[0x0][0x238] ;  /* 0x00008e00ff027b82 */ /* 0x004e620000000a00 */
[----:B---3--:R-:W-:-:S02]  /*0230*/  FSETP.GT.AND P1, PT, R13, 8.50705917302346158658e+37, PT ;  /* 0x7e8000000d00780b */ /* 0x008fc40003f24000 */
[----:B------:R-:W-:-:S07]  /*0240*/  FSETP.GEU.AND P3, PT, R13, 1.175494350822287508e-38, PT ;  /* 0x008000000d00780b */ /* 0x000fce0003f6e000 */
[----:B------:R-:W-:-:S04]  /*0250*/  @P0 FMUL R12, R12, 0.25 ;  /* 0x3e8000000c0c0820 */ /* 0x000fc80000400000 */
[----:B------:R-:W-:Y:S01]  /*0260*/  @!P2 FMUL R12, R12, 16777216 ;  /* 0x4b8000000c0ca820 */ /* 0x000fe20000400000 */
[----:B------:R-:W-:-:S04]  /*0270*/  @P1 FMUL R13, R13, 0.25 ;  /* 0x3e8000000d0d1820 */ /* 0x000fc80000400000 */
[----:B------:R-:W-:Y:S01]  /*0280*/  @!P3 FMUL R13, R13, 16777216 ;  /* 0x4b8000000d0db820 */ /* 0x000fe20000400000 */
[----:B------:R-:W2:Y:S01]  /*0290*/  MUFU.RCP R12, R12 ;  /* 0x0000000c000c7308 */ /* 0x000ea20000001000 */
[----:B------:R-:W-:-:S07]  /*02a0*/  FSEL R15, R14, 1, P0 ;  /* 0x3f8000000e0f7808 */ /* 0x000fce0000000000 */
[----:B------:R-:W3:Y:S01]  /*02b0*/  MUFU.RCP R13, R13 ;  /* 0x0000000d000d7308 */ /* 0x000ee20000001000 */
[----:B------:R-:W-:Y:S01]  /*02c0*/  FSEL R14, R14, 1, P1 ;  /* 0x3f8000000e0e7808 */ /* 0x000fe20000800000 */
[----:B------:R-:W-:-:S04]  /*02d0*/  @!P2 FMUL R15, R15, 16777216 ;  /* 0x4b8000000f0fa820 */ /* 0x000fc80000400000 */
[----:B------:R-:W-:Y:S01]  /*02e0*/  @!P3 FMUL R14, R14, 16777216 ;  /* 0x4b8000000e0eb820 */ /* 0x000fe20000400000 */
[----:B----4-:R-:W-:Y:S01]  /*02f0*/  FADD R5, R5, -R7 ;  /* 0x8000000705057221 */ /* 0x010fe20000000000 */
[----:B------:R-:W-:Y:S01]  /*0300*/  FADD R4, R4, -R6 ;  /* 0x8000000604047221 */ /* 0x000fe20000000000 */
[----:B--2---:R-:W-:Y:S01]  /*0310*/  FMUL R15, R12, R15 ;  /* 0x0000000f0c0f7220 */ /* 0x004fe20000400000 */
[----:B---3--:R-:W-:-:S03]  /*0320*/  FMUL R14, R13, R14 ;  /* 0x0000000e0d0e7220 */ /* 0x008fc60000400000 */
[----:B------:R-:W-:Y:S01]  /*0330*/  FMUL R15, R4, R15 ;  /* 0x0000000f040f7220 */ /* 0x000fe20000400000 */
[----:B------:R-:W-:-:S03]  /*0340*/  FMUL R14, R5, R14 ;  /* 0x0000000e050e7220 */ /* 0x000fc60000400000 */
[----:B-----5:R-:W-:Y:S01]  /*0350*/  FFMA R8, R8, R15, R10 ;  /* 0x0000000f08087223 */ /* 0x020fe2000000000a */
[----:B------:R-:W-:-:S04]  /*0360*/  FFMA R9, R9, R14, R11 ;  /* 0x0000000e09097223 */ /* 0x000fc8000000000b */
[----:B------:R-:W-:Y:S02]  /*0370*/  FSETP.GEU.AND P0, PT, R8, RZ, PT ;  /* 0x000000ff0800720b */ /* 0x000fe40003f0e000 */
[C---:B------:R-:W-:Y:S01]  /*0380*/  FSETP.GEU.AND P1, PT, R9.reuse, RZ, PT ;  /* 0x000000ff0900720b */ /* 0x040fe20003f2e000 */
[----:B-1----:R-:W-:Y:S01]  /*0390*/  IMAD.WIDE R2, R0, 0x4, R2 ;  /* 0x0000000400027825 */ /* 0x002fe200078e0202 */
[----:B------:R-:W-:Y:S02]  /*03a0*/  FSEL R8, R8, RZ, P0 ;  /* 0x000000ff08087208 */ /* 0x000fe40000000000 */
[----:B------:R-:W-:-:S05]  /*03b0*/  FSEL R9, R9, RZ, P1 ;  /* 0x000000ff09097208 */ /* 0x000fca0000800000 */
[----:B------:R-:W-:Y:S01]  /*03c0*/  STG.E.64 desc[UR4][R2.64], R8 ;  /* 0x0000000802007986 */ /* 0x000fe2000c101b04 */
[----:B------:R-:W-:Y:S05]  /*03d0*/  EXIT ;  /* 0x000000000000794d */ /* 0x000fea0003800000 */
.L_x_0:
[----:B------:R-:W-:-:S00]  /*03e0*/  BRA `(.L_x_0) ;  /* 0xfffffffc00fc7947 */ /* 0x000fc0000383ffff */
[----:B------:R-:W-:-:S00]  /*03f0*/  NOP ;  /* 0x0000000000007918 */ /* 0x000fc00000000000 */
        /* <DEDUP_REMOVED lines=8> */
.L_x_1:


//--------------------- .nv.global.init           --------------------------
	.section	.nv.global.init,"aw",@progbits
.nv.global.init:
	.type		_$_str,@object
	.size		_$_str,(_$_str_$_2 - _$_str)
_$_str:
        /*0000*/ 	.byte	0x5f, 0x5f, 0x43, 0x55, 0x44, 0x41, 0x5f, 0x46, 0x54, 0x5a, 0x00
	.type		_$_str_$_2,@object
	.size		_$_str_$_2,(.L_1 - _$_str_$_2)
_$_str_$_2:
        /*000b*/ 	.byte	0x5f, 0x5f, 0x43, 0x55, 0x44, 0x41, 0x5f, 0x50, 0x52, 0x45, 0x43, 0x5f, 0x53, 0x51, 0x52, 0x54
        /*001b*/ 	.byte	0x00
.L_1:


//--------------------- .nv.constant0.triton_poi_fused__native_batch_norm_legit_no_training_relu_14 --------------------------
	.section	.nv.constant0.triton_poi_fused__native_batch_norm_legit_no_training_relu_14,"a",@progbits
	.sectionflags	@""
	.align	4
.nv.constant0.triton_poi_fused__native_batch_norm_legit_no_training_relu_14:
	.zero		580
